//
// Generated by NVIDIA NVVM Compiler
//
// Compiler Build ID: CL-36424714
// Cuda compilation tools, release 13.0, V13.0.88
// Based on NVVM 20.0.0
//

.version 9.0
.target sm_100
.address_size 64

	// .globl	_Z19gemm_matmul_naive_kPKfS0_Pfiii

.visible .entry _Z19gemm_matmul_naive_kPKfS0_Pfiii(
	.param .u64 .ptr .align 1 _Z19gemm_matmul_naive_kPKfS0_Pfiii_param_0,
	.param .u64 .ptr .align 1 _Z19gemm_matmul_naive_kPKfS0_Pfiii_param_1,
	.param .u64 .ptr .align 1 _Z19gemm_matmul_naive_kPKfS0_Pfiii_param_2,
	.param .u32 _Z19gemm_matmul_naive_kPKfS0_Pfiii_param_3,
	.param .u32 _Z19gemm_matmul_naive_kPKfS0_Pfiii_param_4,
	.param .u32 _Z19gemm_matmul_naive_kPKfS0_Pfiii_param_5
)
{
	.reg .pred 	%p<13>;
	.reg .b32 	%r<94>;
	.reg .b32 	%f<68>;
	.reg .b64 	%rd<69>;

	ld.param.u64 	%rd4, [_Z19gemm_matmul_naive_kPKfS0_Pfiii_param_0];
	ld.param.u64 	%rd5, [_Z19gemm_matmul_naive_kPKfS0_Pfiii_param_1];
	ld.param.u64 	%rd3, [_Z19gemm_matmul_naive_kPKfS0_Pfiii_param_2];
	ld.param.u32 	%r46, [_Z19gemm_matmul_naive_kPKfS0_Pfiii_param_3];
	ld.param.u32 	%r47, [_Z19gemm_matmul_naive_kPKfS0_Pfiii_param_4];
	ld.param.u32 	%r45, [_Z19gemm_matmul_naive_kPKfS0_Pfiii_param_5];
	cvta.to.global.u64 	%rd1, %rd5;
	cvta.to.global.u64 	%rd2, %rd4;
	mov.u32 	%r48, %ctaid.x;
	mov.u32 	%r49, %ntid.x;
	mov.u32 	%r50, %tid.x;
	mad.lo.s32 	%r1, %r48, %r49, %r50;
	mov.u32 	%r51, %ctaid.y;
	mov.u32 	%r52, %ntid.y;
	mul.lo.s32 	%r2, %r51, %r52;
	mov.u32 	%r3, %tid.y;
	add.s32 	%r53, %r2, %r3;
	setp.ge.u32 	%p1, %r1, %r46;
	setp.ge.u32 	%p2, %r53, %r47;
	or.pred  	%p3, %p1, %p2;
	@%p3 bra 	$L__BB0_14;
	setp.lt.s32 	%p4, %r45, 1;
	mov.f32 	%f67, 0f00000000;
	@%p4 bra 	$L__BB0_13;
	mul.lo.s32 	%r5, %r45, %r1;
	and.b32  	%r6, %r45, 7;
	setp.lt.u32 	%p5, %r45, 8;
	mov.f32 	%f67, 0f00000000;
	mov.b32 	%r92, 0;
	@%p5 bra 	$L__BB0_5;
	and.b32  	%r92, %r45, 2147483640;
	neg.s32 	%r90, %r92;
	add.s32 	%r55, %r3, %r47;
	add.s32 	%r89, %r55, %r2;
	shl.b32 	%r10, %r47, 3;
	shl.b32 	%r56, %r47, 1;
	add.s32 	%r88, %r53, %r56;
	mad.lo.s32 	%r87, %r47, 3, %r53;
	shl.b32 	%r57, %r47, 2;
	add.s32 	%r86, %r53, %r57;
	mad.lo.s32 	%r85, %r47, 5, %r53;
	mad.lo.s32 	%r84, %r47, 6, %r53;
	mad.lo.s32 	%r83, %r47, 7, %r53;
	add.s32 	%r81, %r5, 3;
	mov.f32 	%f67, 0f00000000;
	mov.u32 	%r82, %r53;
$L__BB0_4:
	.pragma "nounroll";
	add.s32 	%r58, %r81, -3;
	mul.wide.u32 	%rd6, %r58, 4;
	add.s64 	%rd7, %rd2, %rd6;
	ld.global.f32 	%f17, [%rd7];
	mul.wide.u32 	%rd8, %r82, 4;
	add.s64 	%rd9, %rd1, %rd8;
	ld.global.f32 	%f18, [%rd9];
	fma.rn.f32 	%f19, %f17, %f18, %f67;
	add.s32 	%r59, %r81, -2;
	mul.wide.u32 	%rd10, %r59, 4;
	add.s64 	%rd11, %rd2, %rd10;
	ld.global.f32 	%f20, [%rd11];
	mul.wide.u32 	%rd12, %r89, 4;
	add.s64 	%rd13, %rd1, %rd12;
	ld.global.f32 	%f21, [%rd13];
	fma.rn.f32 	%f22, %f20, %f21, %f19;
	add.s32 	%r60, %r81, -1;
	mul.wide.u32 	%rd14, %r60, 4;
	add.s64 	%rd15, %rd2, %rd14;
	ld.global.f32 	%f23, [%rd15];
	mul.wide.u32 	%rd16, %r88, 4;
	add.s64 	%rd17, %rd1, %rd16;
	ld.global.f32 	%f24, [%rd17];
	fma.rn.f32 	%f25, %f23, %f24, %f22;
	add.s32 	%r61, %r81, 4;
	mul.wide.u32 	%rd18, %r81, 4;
	add.s64 	%rd19, %rd2, %rd18;
	ld.global.f32 	%f26, [%rd19];
	mul.wide.u32 	%rd20, %r87, 4;
	add.s64 	%rd21, %rd1, %rd20;
	ld.global.f32 	%f27, [%rd21];
	fma.rn.f32 	%f28, %f26, %f27, %f25;
	add.s32 	%r62, %r81, 1;
	mul.wide.u32 	%rd22, %r62, 4;
	add.s64 	%rd23, %rd2, %rd22;
	ld.global.f32 	%f29, [%rd23];
	mul.wide.u32 	%rd24, %r86, 4;
	add.s64 	%rd25, %rd1, %rd24;
	ld.global.f32 	%f30, [%rd25];
	fma.rn.f32 	%f31, %f29, %f30, %f28;
	add.s32 	%r63, %r81, 2;
	mul.wide.u32 	%rd26, %r63, 4;
	add.s64 	%rd27, %rd2, %rd26;
	ld.global.f32 	%f32, [%rd27];
	mul.wide.u32 	%rd28, %r85, 4;
	add.s64 	%rd29, %rd1, %rd28;
	ld.global.f32 	%f33, [%rd29];
	fma.rn.f32 	%f34, %f32, %f33, %f31;
	add.s32 	%r64, %r81, 3;
	mul.wide.u32 	%rd30, %r64, 4;
	add.s64 	%rd31, %rd2, %rd30;
	ld.global.f32 	%f35, [%rd31];
	mul.wide.u32 	%rd32, %r84, 4;
	add.s64 	%rd33, %rd1, %rd32;
	ld.global.f32 	%f36, [%rd33];
	fma.rn.f32 	%f37, %f35, %f36, %f34;
	mul.wide.u32 	%rd34, %r61, 4;
	add.s64 	%rd35, %rd2, %rd34;
	ld.global.f32 	%f38, [%rd35];
	mul.wide.u32 	%rd36, %r83, 4;
	add.s64 	%rd37, %rd1, %rd36;
	ld.global.f32 	%f39, [%rd37];
	fma.rn.f32 	%f67, %f38, %f39, %f37;
	add.s32 	%r90, %r90, 8;
	add.s32 	%r89, %r89, %r10;
	add.s32 	%r88, %r88, %r10;
	add.s32 	%r87, %r87, %r10;
	add.s32 	%r86, %r86, %r10;
	add.s32 	%r85, %r85, %r10;
	add.s32 	%r84, %r84, %r10;
	add.s32 	%r83, %r83, %r10;
	add.s32 	%r82, %r82, %r10;
	add.s32 	%r81, %r81, 8;
	setp.ne.s32 	%p6, %r90, 0;
	@%p6 bra 	$L__BB0_4;
$L__BB0_5:
	setp.eq.s32 	%p7, %r6, 0;
	@%p7 bra 	$L__BB0_13;
	and.b32  	%r39, %r45, 3;
	setp.lt.u32 	%p8, %r6, 4;
	@%p8 bra 	$L__BB0_8;
	add.s32 	%r65, %r92, %r5;
	mul.wide.u32 	%rd38, %r65, 4;
	add.s64 	%rd39, %rd2, %rd38;
	ld.global.f32 	%f41, [%rd39];
	mad.lo.s32 	%r66, %r92, %r47, %r53;
	mul.wide.u32 	%rd40, %r66, 4;
	add.s64 	%rd41, %rd1, %rd40;
	ld.global.f32 	%f42, [%rd41];
	fma.rn.f32 	%f43, %f41, %f42, %f67;
	add.s32 	%r67, %r65, 1;
	mul.wide.u32 	%rd42, %r67, 4;
	add.s64 	%rd43, %rd2, %rd42;
	ld.global.f32 	%f44, [%rd43];
	add.s32 	%r68, %r66, %r47;
	mul.wide.u32 	%rd44, %r68, 4;
	add.s64 	%rd45, %rd1, %rd44;
	ld.global.f32 	%f45, [%rd45];
	fma.rn.f32 	%f46, %f44, %f45, %f43;
	add.s32 	%r69, %r65, 2;
	mul.wide.u32 	%rd46, %r69, 4;
	add.s64 	%rd47, %rd2, %rd46;
	ld.global.f32 	%f47, [%rd47];
	add.s32 	%r70, %r68, %r47;
	mul.wide.u32 	%rd48, %r70, 4;
	add.s64 	%rd49, %rd1, %rd48;
	ld.global.f32 	%f48, [%rd49];
	fma.rn.f32 	%f49, %f47, %f48, %f46;
	add.s32 	%r71, %r65, 3;
	mul.wide.u32 	%rd50, %r71, 4;
	add.s64 	%rd51, %rd2, %rd50;
	ld.global.f32 	%f50, [%rd51];
	add.s32 	%r72, %r70, %r47;
	mul.wide.u32 	%rd52, %r72, 4;
	add.s64 	%rd53, %rd1, %rd52;
	ld.global.f32 	%f51, [%rd53];
	fma.rn.f32 	%f67, %f50, %f51, %f49;
	add.s32 	%r92, %r92, 4;
$L__BB0_8:
	setp.eq.s32 	%p9, %r39, 0;
	@%p9 bra 	$L__BB0_13;
	setp.eq.s32 	%p10, %r39, 1;
	@%p10 bra 	$L__BB0_11;
	add.s32 	%r73, %r92, %r5;
	mul.wide.u32 	%rd54, %r73, 4;
	add.s64 	%rd55, %rd2, %rd54;
	ld.global.f32 	%f53, [%rd55];
	mad.lo.s32 	%r74, %r92, %r47, %r53;
	mul.wide.u32 	%rd56, %r74, 4;
	add.s64 	%rd57, %rd1, %rd56;
	ld.global.f32 	%f54, [%rd57];
	fma.rn.f32 	%f55, %f53, %f54, %f67;
	add.s32 	%r75, %r73, 1;
	mul.wide.u32 	%rd58, %r75, 4;
	add.s64 	%rd59, %rd2, %rd58;
	ld.global.f32 	%f56, [%rd59];
	add.s32 	%r76, %r74, %r47;
	mul.wide.u32 	%rd60, %r76, 4;
	add.s64 	%rd61, %rd1, %rd60;
	ld.global.f32 	%f57, [%rd61];
	fma.rn.f32 	%f67, %f56, %f57, %f55;
	add.s32 	%r92, %r92, 2;
$L__BB0_11:
	and.b32  	%r77, %r45, 1;
	setp.eq.b32 	%p11, %r77, 1;
	not.pred 	%p12, %p11;
	@%p12 bra 	$L__BB0_13;
	add.s32 	%r78, %r92, %r5;
	mul.wide.u32 	%rd62, %r78, 4;
	add.s64 	%rd63, %rd2, %rd62;
	ld.global.f32 	%f58, [%rd63];
	mad.lo.s32 	%r79, %r92, %r47, %r53;
	mul.wide.u32 	%rd64, %r79, 4;
	add.s64 	%rd65, %rd1, %rd64;
	ld.global.f32 	%f59, [%rd65];
	fma.rn.f32 	%f67, %f58, %f59, %f67;
$L__BB0_13:
	mad.lo.s32 	%r80, %r47, %r1, %r53;
	cvta.to.global.u64 	%rd66, %rd3;
	mul.wide.u32 	%rd67, %r80, 4;
	add.s64 	%rd68, %rd66, %rd67;
	st.global.f32 	[%rd68], %f67;
$L__BB0_14:
	ret;

}


// ===== COMPILED SASS (sm_100) =====

	.target	sm_100

	.elftype	@"ET_EXEC"


//--------------------- .note.nv.tkinfo           --------------------------
	.section	.note.nv.tkinfo,"",@"SHT_NOTE"
	.sectionflags	@"SHF_NOTE_NV_TKINFO"
	.tkinfo
        /*0018*/ 	.word	0x00000002
        /*0030*/ 	.string	""
        /*0030*/ 	.string	"ptxas"
        /*0030*/ 	.string	"Cuda compilation tools, release 13.0, V13.0.88"
        /*0030*/ 	.string	"Build cuda_13.0.r13.0/compiler.36424714_0"
        /*0030*/ 	.string	"-arch sm_100 -m 64 "



//--------------------- .note.nv.cuinfo           --------------------------
	.section	.note.nv.cuinfo,"",@"SHT_NOTE"
	.sectionflags	@"SHF_NOTE_NV_CUINFO"
        /*0018*/ 	.short	0x0002
        /*001a*/ 	.short	0x0064
        /*001c*/ 	.short	0x0082
	.zero		2


//--------------------- .nv.info                  --------------------------
	.section	.nv.info,"",@"SHT_CUDA_INFO"
	.align	4


	//----- nvinfo : EIATTR_REGCOUNT
	.align		4
        /*0000*/ 	.byte	0x04, 0x2f
        /*0002*/ 	.short	(.L_1 - .L_0)
	.align		4
.L_0:
        /*0004*/ 	.word	index@(_Z19gemm_matmul_naive_kPKfS0_Pfiii)
        /*0008*/ 	.word	0x00000020


	//----- nvinfo : EIATTR_FRAME_SIZE
	.align		4
.L_1:
        /*000c*/ 	.byte	0x04, 0x11
        /*000e*/ 	.short	(.L_3 - .L_2)
	.align		4
.L_2:
        /*0010*/ 	.word	index@(_Z19gemm_matmul_naive_kPKfS0_Pfiii)
        /*0014*/ 	.word	0x00000000


	//----- nvinfo : EIATTR_MIN_STACK_SIZE
	.align		4
.L_3:
        /*0018*/ 	.byte	0x04, 0x12
        /*001a*/ 	.short	(.L_5 - .L_4)
	.align		4
.L_4:
        /*001c*/ 	.word	index@(_Z19gemm_matmul_naive_kPKfS0_Pfiii)
        /*0020*/ 	.word	0x00000000
.L_5:


//--------------------- .nv.compat                --------------------------
	.section	.nv.compat,"",@"SHT_CUDA_COMPAT_INFO"
	.align	4
        /*0000*/ 	.byte	0x02, 0x09, 0x00, 0x00, 0x02, 0x02, 0x01, 0x00, 0x02, 0x05, 0x05, 0x00, 0x03, 0x07, 0x01, 0x01
        /*0010*/ 	.byte	0x02, 0x03, 0x00, 0x00, 0x02, 0x06, 0x01, 0x00, 0x04, 0x0b, 0x08, 0x00, 0x09, 0x00, 0x00, 0x00
        /*0020*/ 	.byte	0x00, 0x00, 0x00, 0x00


//--------------------- .nv.info._Z19gemm_matmul_naive_kPKfS0_Pfiii --------------------------
	.section	.nv.info._Z19gemm_matmul_naive_kPKfS0_Pfiii,"",@"SHT_CUDA_INFO"
	.sectionflags	@""
	.align	4


	//----- nvinfo : EIATTR_CUDA_API_VERSION
	.align		4
        /*0000*/ 	.byte	0x04, 0x37
        /*0002*/ 	.short	(.L_7 - .L_6)
.L_6:
        /*0004*/ 	.word	0x00000082


	//----- nvinfo : EIATTR_KPARAM_INFO
	.align		4
.L_7:
        /*0008*/ 	.byte	0x04, 0x17
        /*000a*/ 	.short	(.L_9 - .L_8)
.L_8:
        /*000c*/ 	.word	0x00000000
        /*0010*/ 	.short	0x0005
        /*0012*/ 	.short	0x0020
        /*0014*/ 	.byte	0x00, 0xf0, 0x11, 0x00


	//----- nvinfo : EIATTR_KPARAM_INFO
	.align		4
.L_9:
        /*0018*/ 	.byte	0x04, 0x17
        /*001a*/ 	.short	(.L_11 - .L_10)
.L_10:
        /*001c*/ 	.word	0x00000000
        /*0020*/ 	.short	0x0004
        /*0022*/ 	.short	0x001c
        /*0024*/ 	.byte	0x00, 0xf0, 0x11, 0x00


	//----- nvinfo : EIATTR_KPARAM_INFO
	.align		4
.L_11:
        /*0028*/ 	.byte	0x04, 0x17
        /*002a*/ 	.short	(.L_13 - .L_12)
.L_12:
        /*002c*/ 	.word	0x00000000
        /*0030*/ 	.short	0x0003
        /*0032*/ 	.short	0x0018
        /*0034*/ 	.byte	0x00, 0xf0, 0x11, 0x00


	//----- nvinfo : EIATTR_KPARAM_INFO
	.align		4
.L_13:
        /*0038*/ 	.byte	0x04, 0x17
        /*003a*/ 	.short	(.L_15 - .L_14)
.L_14:
        /*003c*/ 	.word	0x00000000
        /*0040*/ 	.short	0x0002
        /*0042*/ 	.short	0x0010
        /*0044*/ 	.byte	0x00, 0xf5, 0x21, 0x00


	//----- nvinfo : EIATTR_KPARAM_INFO
	.align		4
.L_15:
        /*0048*/ 	.byte	0x04, 0x17
        /*004a*/ 	.short	(.L_17 - .L_16)
.L_16:
        /*004c*/ 	.word	0x00000000
        /*0050*/ 	.short	0x0001
        /*0052*/ 	.short	0x0008
        /*0054*/ 	.byte	0x00, 0xf5, 0x21, 0x00


	//----- nvinfo : EIATTR_KPARAM_INFO
	.align		4
.L_17:
        /*0058*/ 	.byte	0x04, 0x17
        /*005a*/ 	.short	(.L_19 - .L_18)
.L_18:
        /*005c*/ 	.word	0x00000000
        /*0060*/ 	.short	0x0000
        /*0062*/ 	.short	0x0000
        /*0064*/ 	.byte	0x00, 0xf5, 0x21, 0x00


	//----- nvinfo : EIATTR_SPARSE_MMA_MASK
	.align		4
.L_19:
        /*0068*/ 	.byte	0x03, 0x50
        /*006a*/ 	.short	0x0000


	//----- nvinfo : EIATTR_MAXREG_COUNT
	.align		4
        /*006c*/ 	.byte	0x03, 0x1b
        /*006e*/ 	.short	0x00ff


	//----- nvinfo : EIATTR_MERCURY_ISA_VERSION
	.align		4
        /*0070*/ 	.byte	0x03, 0x5f
        /*0072*/ 	.short	0x0101


	//----- nvinfo : EIATTR_VRC_CTA_INIT_COUNT
	.align		4
        /*0074*/ 	.byte	0x02, 0x4a
	.zero		1
	.zero		1


	//----- nvinfo : EIATTR_EXIT_INSTR_OFFSETS
	.align		4
        /*0078*/ 	.byte	0x04, 0x1c
        /*007a*/ 	.short	(.L_21 - .L_20)


	//   ....[0]....
.L_20:
        /*007c*/ 	.word	0x000000d0


	//   ....[1]....
        /*0080*/ 	.word	0x00000a80


	//----- nvinfo : EIATTR_CBANK_PARAM_SIZE
	.align		4
.L_21:
        /*0084*/ 	.byte	0x03, 0x19
        /*0086*/ 	.short	0x0024


	//----- nvinfo : EIATTR_PARAM_CBANK
	.align		4
        /*0088*/ 	.byte	0x04, 0x0a
        /*008a*/ 	.short	(.L_23 - .L_22)
	.align		4
.L_22:
        /*008c*/ 	.word	index@(.nv.constant0._Z19gemm_matmul_naive_kPKfS0_Pfiii)
        /*0090*/ 	.short	0x0380
        /*0092*/ 	.short	0x0024


	//----- nvinfo : EIATTR_SW_WAR
	.align		4
.L_23:
        /*0094*/ 	.byte	0x04, 0x36
        /*0096*/ 	.short	(.L_25 - .L_24)
.L_24:
        /*0098*/ 	.word	0x00000008
.L_25:


//--------------------- .nv.callgraph             --------------------------
	.section	.nv.callgraph,"",@"SHT_CUDA_CALLGRAPH"
	.align	4
	.sectionentsize	8
	.align		4
        /*0000*/ 	.word	0x00000000
	.align		4
        /*0004*/ 	.word	0xffffffff
	.align		4
        /*0008*/ 	.word	0x00000000
	.align		4
        /*000c*/ 	.word	0xfffffffe
	.align		4
        /*0010*/ 	.word	0x00000000
	.align		4
        /*0014*/ 	.word	0xfffffffd
	.align		4
        /*0018*/ 	.word	0x00000000
	.align		4
        /*001c*/ 	.word	0xfffffffc


//--------------------- .text._Z19gemm_matmul_naive_kPKfS0_Pfiii --------------------------
	.section	.text._Z19gemm_matmul_naive_kPKfS0_Pfiii,"ax",@progbits
	.align	128
        .global         _Z19gemm_matmul_naive_kPKfS0_Pfiii
        .type           _Z19gemm_matmul_naive_kPKfS0_Pfiii,@function
        .size           _Z19gemm_matmul_naive_kPKfS0_Pfiii,(.L_x_5 - _Z19gemm_matmul_naive_kPKfS0_Pfiii)
        .other          _Z19gemm_matmul_naive_kPKfS0_Pfiii,@"STO_CUDA_ENTRY STV_DEFAULT"
_Z19gemm_matmul_naive_kPKfS0_Pfiii:
.text._Z19gemm_matmul_naive_kPKfS0_Pfiii:
[----:B------:R-:W-:Y:S01]  /*0000*/  LDC R1, c[0x0][0x37c] ;  /* 0x0000df00ff017b82 */ /* 0x000fe20000000800 */
[----:B------:R-:W0:Y:S07]  /*0010*/  S2R R8, SR_TID.Y ;  /* 0x0000000000087919 */ /* 0x000e2e0000002200 */
[----:B------:R-:W1:Y:S01]  /*0020*/  S2UR UR4, SR_CTAID.Y ;  /* 0x00000000000479c3 */ /* 0x000e620000002600 */
[----:B------:R-:W2:Y:S07]  /*0030*/  S2R R2, SR_TID.X ;  /* 0x0000000000027919 */ /* 0x000eae0000002100 */
[----:B------:R-:W2:Y:S01]  /*0040*/  LDC R3, c[0x0][0x360] ;  /* 0x0000d800ff037b82 */ /* 0x000ea20000000800 */
[----:B------:R-:W1:Y:S07]  /*0050*/  LDCU UR5, c[0x0][0x364] ;  /* 0x00006c80ff0577ac */ /* 0x000e6e0008000800 */
[----:B------:R-:W2:Y:S08]  /*0060*/  S2UR UR6, SR_CTAID.X ;  /* 0x00000000000679c3 */ /* 0x000eb00000002500 */
[----:B------:R-:W3:Y:S01]  /*0070*/  LDC.64 R4, c[0x0][0x398] ;  /* 0x0000e600ff047b82 */ /* 0x000ee20000000a00 */
[----:B-1----:R-:W-:-:S06]  /*0080*/  UIMAD UR4, UR4, UR5, URZ ;  /* 0x00000005040472a4 */ /* 0x002fcc000f8e02ff */
[----:B0-----:R-:W-:Y:S01]  /*0090*/  IADD3 R0, PT, PT, R8, UR4, RZ ;  /* 0x0000000408007c10 */ /* 0x001fe2000fffe0ff */
[----:B--2---:R-:W-:-:S03]  /*00a0*/  IMAD R3, R3, UR6, R2 ;  /* 0x0000000603037c24 */ /* 0x004fc6000f8e0202 */
[----:B---3--:R-:W-:-:S04]  /*00b0*/  ISETP.GE.U32.AND P0, PT, R0, R5, PT ;  /* 0x000000050000720c */ /* 0x008fc80003f06070 */
[----:B------:R-:W-:-:S13]  /*00c0*/  ISETP.GE.U32.OR P0, PT, R3, R4, P0 ;  /* 0x000000040300720c */ /* 0x000fda0000706470 */
[----:B------:R-:W-:Y:S05]  /*00d0*/  @P0 EXIT ;  /* 0x000000000000094d */ /* 0x000fea0003800000 */
[----:B------:R-:W0:Y:S01]  /*00e0*/  LDC R2, c[0x0][0x3a0] ;  /* 0x0000e800ff027b82 */ /* 0x000e220000000800 */
[----:B------:R-:W1:Y:S01]  /*00f0*/  LDCU.64 UR6, c[0x0][0x358] ;  /* 0x00006b00ff0677ac */ /* 0x000e620008000a00 */
[----:B------:R-:W-:Y:S01]  /*0100*/  HFMA2 R25, -RZ, RZ, 0, 0 ;  /* 0x00000000ff197431 */ /* 0x000fe200000001ff */
[----:B0-----:R-:W-:-:S13]  /*0110*/  ISETP.GE.AND P0, PT, R2, 0x1, PT ;  /* 0x000000010200780c */ /* 0x001fda0003f06270 */
[----:B-1----:R-:W-:Y:S05]  /*0120*/  @!P0 BRA `(.L_x_0) ;  /* 0x0000000800448947 */ /* 0x002fea0003800000 */
[C---:B------:R-:W-:Y:S02]  /*0130*/  ISETP.GE.U32.AND P1, PT, R2.reuse, 0x8, PT ;  /* 0x000000080200780c */ /* 0x040fe40003f26070 */
[----:B------:R-:W-:Y:S02]  /*0140*/  LOP3.LUT R6, R2, 0x7, RZ, 0xc0, !PT ;  /* 0x0000000702067812 */ /* 0x000fe400078ec0ff */
[----:B------:R-:W-:Y:S02]  /*0150*/  MOV R25, RZ ;  /* 0x000000ff00197202 */ /* 0x000fe40000000f00 */
[----:B------:R-:W-:Y:S02]  /*0160*/  ISETP.NE.AND P0, PT, R6, RZ, PT ;  /* 0x000000ff0600720c */ /* 0x000fe40003f05270 */
[----:B------:R-:W-:-:S05]  /*0170*/  MOV R7, RZ ;  /* 0x000000ff00077202 */ /* 0x000fca0000000f00 */
[----:B------:R-:W-:Y:S06]  /*0180*/  @!P1 BRA `(.L_x_1) ;  /* 0x0000000400249947 */ /* 0x000fec0003800000 */
[----:B------:R-:W-:Y:S01]  /*0190*/  LOP3.LUT R7, R2, 0x7ffffff8, RZ, 0xc0, !PT ;  /* 0x7ffffff802077812 */ /* 0x000fe200078ec0ff */
[C---:B------:R-:W-:Y:S01]  /*01a0*/  IMAD R10, R5.reuse, 0x3, R0 ;  /* 0x00000003050a7824 */ /* 0x040fe200078e0200 */
[C---:B------:R-:W-:Y:S01]  /*01b0*/  IADD3 R4, PT, PT, R5.reuse, UR4, R8 ;  /* 0x0000000405047c10 */ /* 0x040fe2000fffe008 */
[C-C-:B------:R-:W-:Y:S01]  /*01c0*/  IMAD R14, R5.reuse, 0x5, R0.reuse ;  /* 0x00000005050e7824 */ /* 0x140fe200078e0200 */
[CC--:B------:R-:W-:Y:S01]  /*01d0*/  LEA R8, R5.reuse, R0.reuse, 0x1 ;  /* 0x0000000005087211 */ /* 0x0c0fe200078e08ff */
[C-C-:B------:R-:W-:Y:S01]  /*01e0*/  IMAD R9, R5.reuse, 0x6, R0.reuse ;  /* 0x0000000605097824 */ /* 0x140fe200078e0200 */
[C---:B------:R-:W-:Y:S01]  /*01f0*/  LEA R12, R5.reuse, R0, 0x2 ;  /* 0x00000000050c7211 */ /* 0x040fe200078e10ff */
[----:B------:R-:W-:Y:S01]  /*0200*/  IMAD R11, R5, 0x7, R0 ;  /* 0x00000007050b7824 */ /* 0x000fe200078e0200 */
[----:B------:R-:W-:Y:S01]  /*0210*/  MOV R25, RZ ;  /* 0x000000ff00197202 */ /* 0x000fe20000000f00 */
[----:B------:R-:W-:Y:S01]  /*0220*/  IMAD R15, R3, R2, 0x3 ;  /* 0x00000003030f7424 */ /* 0x000fe200078e0202 */
[----:B------:R-:W-:-:S02]  /*0230*/  MOV R13, R0 ;  /* 0x00000000000d7202 */ /* 0x000fc40000000f00 */
[----:B------:R-:W-:-:S07]  /*0240*/  IADD3 R24, PT, PT, -R7, RZ, RZ ;  /* 0x000000ff07187210 */ /* 0x000fce0007ffe1ff */
.L_x_2:
[----:B------:R-:W0:Y:S01]  /*0250*/  LDC.64 R20, c[0x0][0x380] ;  /* 0x0000e000ff147b82 */ /* 0x000e220000000a00 */
[----:B------:R-:W-:-:S07]  /*0260*/  IADD3 R23, PT, PT, R15, -0x3, RZ ;  /* 0xfffffffd0f177810 */ /* 0x000fce0007ffe0ff */
[----:B------:R-:W1:Y:S01]  /*0270*/  LDC.64 R16, c[0x0][0x388] ;  /* 0x0000e200ff107b82 */ /* 0x000e620000000a00 */
[----:B0-----:R-:W-:-:S06]  /*0280*/  IMAD.WIDE.U32 R22, R23, 0x4, R20 ;  /* 0x0000000417167825 */ /* 0x001fcc00078e0014 */
[----:B------:R-:W2:Y:S01]  /*0290*/  LDG.E R22, desc[UR6][R22.64] ;  /* 0x0000000616167981 */ /* 0x000ea2000c1e1900 */
[----:B-1----:R-:W-:-:S06]  /*02a0*/  IMAD.WIDE.U32 R18, R13, 0x4, R16 ;  /* 0x000000040d127825 */ /* 0x002fcc00078e0010 */
[----:B------:R-:W2:Y:S01]  /*02b0*/  LDG.E R18, desc[UR6][R18.64] ;  /* 0x0000000612127981 */ /* 0x000ea2000c1e1900 */
[----:B------:R-:W-:Y:S01]  /*02c0*/  IADD3 R27, PT, PT, R15, -0x2, RZ ;  /* 0xfffffffe0f1b7810 */ /* 0x000fe20007ffe0ff */
[----:B------:R-:W-:-:S06]  /*02d0*/  IMAD.WIDE.U32 R28, R4, 0x4, R16 ;  /* 0x00000004041c7825 */ /* 0x000fcc00078e0010 */
[----:B------:R-:W3:Y:S01]  /*02e0*/  LDG.E R28, desc[UR6][R28.64] ;  /* 0x000000061c1c7981 */ /* 0x000ee2000c1e1900 */
[----:B--2---:R-:W-:Y:S01]  /*02f0*/  FFMA R25, R22, R18, R25 ;  /* 0x0000001216197223 */ /* 0x004fe20000000019 */
[----:B------:R-:W-:Y:S01]  /*0300*/  IMAD.WIDE.U32 R22, R27, 0x4, R20 ;  /* 0x000000041b167825 */ /* 0x000fe200078e0014 */
[----:B------:R-:W-:-:S05]  /*0310*/  IADD3 R27, PT, PT, R15, -0x1, RZ ;  /* 0xffffffff0f1b7810 */ /* 0x000fca0007ffe0ff */
[----:B------:R-:W-:Y:S01]  /*0320*/  IMAD.WIDE.U32 R26, R27, 0x4, R20 ;  /* 0x000000041b1a7825 */ /* 0x000fe200078e0014 */
[----:B------:R-:W3:Y:S04]  /*0330*/  LDG.E R22, desc[UR6][R22.64] ;  /* 0x0000000616167981 */ /* 0x000ee8000c1e1900 */
[----:B------:R0:W2:Y:S02]  /*0340*/  LDG.E R18, desc[UR6][R26.64] ;  /* 0x000000061a127981 */ /* 0x0000a4000c1e1900 */
[----:B0-----:R-:W-:-:S05]  /*0350*/  IMAD.WIDE.U32 R26, R8, 0x4, R16 ;  /* 0x00000004081a7825 */ /* 0x001fca00078e0010 */
[----:B------:R-:W2:Y:S01]  /*0360*/  LDG.E R19, desc[UR6][R26.64] ;  /* 0x000000061a137981 */ /* 0x000ea2000c1e1900 */
[----:B------:R-:W-:Y:S01]  /*0370*/  IADD3 R23, PT, PT, R15, 0x1, RZ ;  /* 0x000000010f177810 */ /* 0x000fe20007ffe0ff */
[----:B---3--:R-:W-:-:S04]  /*0380*/  FFMA R25, R22, R28, R25 ;  /* 0x0000001c16197223 */ /* 0x008fc80000000019 */
[----:B--2---:R-:W-:Y:S01]  /*0390*/  FFMA R25, R18, R19, R25 ;  /* 0x0000001312197223 */ /* 0x004fe20000000019 */
[----:B------:R-:W-:-:S05]  /*03a0*/  IMAD.WIDE.U32 R18, R15, 0x4, R20 ;  /* 0x000000040f127825 */ /* 0x000fca00078e0014 */
[----:B------:R0:W2:Y:S02]  /*03b0*/  LDG.E R28, desc[UR6][R18.64] ;  /* 0x00000006121c7981 */ /* 0x0000a4000c1e1900 */
[----:B0-----:R-:W-:-:S04]  /*03c0*/  IMAD.WIDE.U32 R18, R23, 0x4, R20 ;  /* 0x0000000417127825 */ /* 0x001fc800078e0014 */
[--C-:B------:R-:W-:Y:S02]  /*03d0*/  IMAD.WIDE.U32 R22, R10, 0x4, R16.reuse ;  /* 0x000000040a167825 */ /* 0x100fe400078e0010 */
[----:B------:R-:W3:Y:S04]  /*03e0*/  LDG.E R18, desc[UR6][R18.64] ;  /* 0x0000000612127981 */ /* 0x000ee8000c1e1900 */
[----:B------:R0:W2:Y:S02]  /*03f0*/  LDG.E R29, desc[UR6][R22.64] ;  /* 0x00000006161d7981 */ /* 0x0000a4000c1e1900 */
[----:B0-----:R-:W-:-:S05]  /*0400*/  IMAD.WIDE.U32 R22, R12, 0x4, R16 ;  /* 0x000000040c167825 */ /* 0x001fca00078e0010 */
[----:B------:R0:W3:Y:S01]  /*0410*/  LDG.E R26, desc[UR6][R22.64] ;  /* 0x00000006161a7981 */ /* 0x0000e2000c1e1900 */
[C---:B------:R-:W-:Y:S02]  /*0420*/  IADD3 R27, PT, PT, R15.reuse, 0x3, RZ ;  /* 0x000000030f1b7810 */ /* 0x040fe40007ffe0ff */
[C---:B0-----:R-:W-:Y:S01]  /*0430*/  IADD3 R23, PT, PT, R15.reuse, 0x4, RZ ;  /* 0x000000040f177810 */ /* 0x041fe20007ffe0ff */
[----:B--2---:R-:W-:Y:S01]  /*0440*/  FFMA R25, R28, R29, R25 ;  /* 0x0000001d1c197223 */ /* 0x004fe20000000019 */
[----:B------:R-:W-:-:S05]  /*0450*/  IADD3 R29, PT, PT, R15, 0x2, RZ ;  /* 0x000000020f1d7810 */ /* 0x000fca0007ffe0ff */
[----:B------:R-:W-:-:S06]  /*0460*/  IMAD.WIDE.U32 R28, R29, 0x4, R20 ;  /* 0x000000041d1c7825 */ /* 0x000fcc00078e0014 */
[----:B------:R-:W2:Y:S01]  /*0470*/  LDG.E R28, desc[UR6][R28.64] ;  /* 0x000000061c1c7981 */ /* 0x000ea2000c1e1900 */
[----:B---3--:R-:W-:Y:S01]  /*0480*/  FFMA R25, R18, R26, R25 ;  /* 0x0000001a12197223 */ /* 0x008fe20000000019 */
[----:B------:R-:W-:-:S04]  /*0490*/  IMAD.WIDE.U32 R18, R14, 0x4, R16 ;  /* 0x000000040e127825 */ /* 0x000fc800078e0010 */
[--C-:B------:R-:W-:Y:S02]  /*04a0*/  IMAD.WIDE.U32 R26, R27, 0x4, R20.reuse ;  /* 0x000000041b1a7825 */ /* 0x100fe400078e0014 */
[----:B------:R-:W2:Y:S02]  /*04b0*/  LDG.E R18, desc[UR6][R18.64] ;  /* 0x0000000612127981 */ /* 0x000ea4000c1e1900 */
[----:B------:R-:W-:Y:S02]  /*04c0*/  IMAD.WIDE.U32 R20, R23, 0x4, R20 ;  /* 0x0000000417147825 */ /* 0x000fe400078e0014 */
[----:B------:R-:W3:Y:S02]  /*04d0*/  LDG.E R26, desc[UR6][R26.64] ;  /* 0x000000061a1a7981 */ /* 0x000ee4000c1e1900 */
[--C-:B------:R-:W-:Y:S02]  /*04e0*/  IMAD.WIDE.U32 R22, R9, 0x4, R16.reuse ;  /* 0x0000000409167825 */ /* 0x100fe400078e0010 */
[----:B------:R-:W4:Y:S02]  /*04f0*/  LDG.E R20, desc[UR6][R20.64] ;  /* 0x0000000614147981 */ /* 0x000f24000c1e1900 */
[----:B------:R-:W-:-:S02]  /*0500*/  IMAD.WIDE.U32 R16, R11, 0x4, R16 ;  /* 0x000000040b107825 */ /* 0x000fc400078e0010 */
[----:B------:R-:W3:Y:S04]  /*0510*/  LDG.E R23, desc[UR6][R22.64] ;  /* 0x0000000616177981 */ /* 0x000ee8000c1e1900 */
[----:B------:R-:W4:Y:S01]  /*0520*/  LDG.E R16, desc[UR6][R16.64] ;  /* 0x0000000610107981 */ /* 0x000f22000c1e1900 */
[----:B------:R-:W-:-:S04]  /*0530*/  IADD3 R24, PT, PT, R24, 0x8, RZ ;  /* 0x0000000818187810 */ /* 0x000fc80007ffe0ff */
[----:B------:R-:W-:Y:S02]  /*0540*/  ISETP.NE.AND P1, PT, R24, RZ, PT ;  /* 0x000000ff1800720c */ /* 0x000fe40003f25270 */
[----:B------:R-:W-:Y:S02]  /*0550*/  IADD3 R15, PT, PT, R15, 0x8, RZ ;  /* 0x000000080f0f7810 */ /* 0x000fe40007ffe0ff */
[C---:B------:R-:W-:Y:S02]  /*0560*/  LEA R4, R5.reuse, R4, 0x3 ;  /* 0x0000000405047211 */ /* 0x040fe400078e18ff */
[C---:B------:R-:W-:Y:S02]  /*0570*/  LEA R8, R5.reuse, R8, 0x3 ;  /* 0x0000000805087211 */ /* 0x040fe400078e18ff */
[C---:B------:R-:W-:Y:S02]  /*0580*/  LEA R10, R5.reuse, R10, 0x3 ;  /* 0x0000000a050a7211 */ /* 0x040fe400078e18ff */
[----:B------:R-:W-:-:S02]  /*0590*/  LEA R12, R5, R12, 0x3 ;  /* 0x0000000c050c7211 */ /* 0x000fc400078e18ff */
[C---:B------:R-:W-:Y:S02]  /*05a0*/  LEA R14, R5.reuse, R14, 0x3 ;  /* 0x0000000e050e7211 */ /* 0x040fe400078e18ff */
[C---:B------:R-:W-:Y:S02]  /*05b0*/  LEA R9, R5.reuse, R9, 0x3 ;  /* 0x0000000905097211 */ /* 0x040fe400078e18ff */
[C---:B------:R-:W-:Y:S02]  /*05c0*/  LEA R11, R5.reuse, R11, 0x3 ;  /* 0x0000000b050b7211 */ /* 0x040fe400078e18ff */
[----:B------:R-:W-:Y:S01]  /*05d0*/  LEA R13, R5, R13, 0x3 ;  /* 0x0000000d050d7211 */ /* 0x000fe200078e18ff */
[----:B--2---:R-:W-:-:S04]  /*05e0*/  FFMA R25, R28, R18, R25 ;  /* 0x000000121c197223 */ /* 0x004fc80000000019 */
[----:B---3--:R-:W-:-:S04]  /*05f0*/  FFMA R25, R26, R23, R25 ;  /* 0x000000171a197223 */ /* 0x008fc80000000019 */
[----:B----4-:R-:W-:Y:S01]  /*0600*/  FFMA R25, R20, R16, R25 ;  /* 0x0000001014197223 */ /* 0x010fe20000000019 */
[----:B------:R-:W-:Y:S06]  /*0610*/  @P1 BRA `(.L_x_2) ;  /* 0xfffffffc000c1947 */ /* 0x000fec000383ffff */
.L_x_1:
[----:B------:R-:W-:Y:S05]  /*0620*/  @!P0 BRA `(.L_x_0) ;  /* 0x0000000400048947 */ /* 0x000fea0003800000 */
[----:B------:R-:W-:Y:S02]  /*0630*/  ISETP.GE.U32.AND P0, PT, R6, 0x4, PT ;  /* 0x000000040600780c */ /* 0x000fe40003f06070 */
[----:B------:R-:W-:-:S04]  /*0640*/  LOP3.LUT R24, R2, 0x3, RZ, 0xc0, !PT ;  /* 0x0000000302187812 */ /* 0x000fc800078ec0ff */
[----:B------:R-:W-:-:S07]  /*0650*/  ISETP.NE.AND P1, PT, R24, RZ, PT ;  /* 0x000000ff1800720c */ /* 0x000fce0003f25270 */
[----:B------:R-:W-:Y:S06]  /*0660*/  @!P0 BRA `(.L_x_3) ;  /* 0x00000000007c8947 */ /* 0x000fec0003800000 */
[----:B------:R-:W0:Y:S01]  /*0670*/  LDC.64 R8, c[0x0][0x388] ;  /* 0x0000e200ff087b82 */ /* 0x000e220000000a00 */
[----:B------:R-:W-:Y:S02]  /*0680*/  IMAD R13, R3, R2, R7 ;  /* 0x00000002030d7224 */ /* 0x000fe400078e0207 */
[----:B------:R-:W-:-:S03]  /*0690*/  IMAD R6, R7, R5, R0 ;  /* 0x0000000507067224 */ /* 0x000fc600078e0200 */
[C---:B------:R-:W-:Y:S02]  /*06a0*/  IADD3 R21, PT, PT, R13.reuse, 0x1, RZ ;  /* 0x000000010d157810 */ /* 0x040fe40007ffe0ff */
[----:B------:R-:W1:Y:S01]  /*06b0*/  LDC.64 R10, c[0x0][0x380] ;  /* 0x0000e000ff0a7b82 */ /* 0x000e620000000a00 */
[C---:B------:R-:W-:Y:S02]  /*06c0*/  IADD3 R15, PT, PT, R13.reuse, 0x2, RZ ;  /* 0x000000020d0f7810 */ /* 0x040fe40007ffe0ff */
[----:B------:R-:W-:Y:S01]  /*06d0*/  IADD3 R27, PT, PT, R13, 0x3, RZ ;  /* 0x000000030d1b7810 */ /* 0x000fe20007ffe0ff */
[C---:B0-----:R-:W-:Y:S01]  /*06e0*/  IMAD.WIDE.U32 R18, R6.reuse, 0x4, R8 ;  /* 0x0000000406127825 */ /* 0x041fe200078e0008 */
[----:B------:R-:W-:-:S04]  /*06f0*/  IADD3 R6, PT, PT, R6, R5, RZ ;  /* 0x0000000506067210 */ /* 0x000fc80007ffe0ff */
[CC--:B------:R-:W-:Y:S01]  /*0700*/  IADD3 R14, PT, PT, R6.reuse, R5.reuse, RZ ;  /* 0x00000005060e7210 */ /* 0x0c0fe20007ffe0ff */
[--C-:B-1----:R-:W-:Y:S01]  /*0710*/  IMAD.WIDE.U32 R22, R13, 0x4, R10.reuse ;  /* 0x000000040d167825 */ /* 0x102fe200078e000a */
[----:B------:R-:W2:Y:S03]  /*0720*/  LDG.E R18, desc[UR6][R18.64] ;  /* 0x0000000612127981 */ /* 0x000ea6000c1e1900 */
[----:B------:R-:W-:Y:S01]  /*0730*/  IMAD.WIDE.U32 R20, R21, 0x4, R10 ;  /* 0x0000000415147825 */ /* 0x000fe200078e000a */
[----:B------:R-:W2:Y:S03]  /*0740*/  LDG.E R4, desc[UR6][R22.64] ;  /* 0x0000000616047981 */ /* 0x000ea6000c1e1900 */
[----:B------:R-:W-:Y:S01]  /*0750*/  IMAD.WIDE.U32 R16, R6, 0x4, R8 ;  /* 0x0000000406107825 */ /* 0x000fe200078e0008 */
[----:B------:R-:W-:Y:S01]  /*0760*/  IADD3 R29, PT, PT, R14, R5, RZ ;  /* 0x000000050e1d7210 */ /* 0x000fe20007ffe0ff */
[----:B------:R-:W3:Y:S02]  /*0770*/  LDG.E R20, desc[UR6][R20.64] ;  /* 0x0000000614147981 */ /* 0x000ee4000c1e1900 */
[----:B------:R-:W-:-:S02]  /*0780*/  IMAD.WIDE.U32 R12, R15, 0x4, R10 ;  /* 0x000000040f0c7825 */ /* 0x000fc400078e000a */
[----:B------:R-:W3:Y:S02]  /*0790*/  LDG.E R17, desc[UR6][R16.64] ;  /* 0x0000000610117981 */ /* 0x000ee4000c1e1900 */
[----:B------:R-:W-:Y:S02]  /*07a0*/  IMAD.WIDE.U32 R14, R14, 0x4, R8 ;  /* 0x000000040e0e7825 */ /* 0x000fe400078e0008 */
[----:B------:R-:W4:Y:S02]  /*07b0*/  LDG.E R13, desc[UR6][R12.64] ;  /* 0x000000060c0d7981 */ /* 0x000f24000c1e1900 */
[----:B------:R-:W-:Y:S02]  /*07c0*/  IMAD.WIDE.U32 R10, R27, 0x4, R10 ;  /* 0x000000041b0a7825 */ /* 0x000fe400078e000a */
[----:B------:R-:W4:Y:S02]  /*07d0*/  LDG.E R14, desc[UR6][R14.64] ;  /* 0x000000060e0e7981 */ /* 0x000f24000c1e1900 */
[----:B------:R-:W-:-:S02]  /*07e0*/  IMAD.WIDE.U32 R8, R29, 0x4, R8 ;  /* 0x000000041d087825 */ /* 0x000fc400078e0008 */
[----:B------:R-:W5:Y:S04]  /*07f0*/  LDG.E R11, desc[UR6][R10.64] ;  /* 0x000000060a0b7981 */ /* 0x000f68000c1e1900 */
[----:B------:R-:W5:Y:S01]  /*0800*/  LDG.E R8, desc[UR6][R8.64] ;  /* 0x0000000608087981 */ /* 0x000f62000c1e1900 */
[----:B------:R-:W-:Y:S01]  /*0810*/  IADD3 R7, PT, PT, R7, 0x4, RZ ;  /* 0x0000000407077810 */ /* 0x000fe20007ffe0ff */
[----:B--2---:R-:W-:-:S04]  /*0820*/  FFMA R25, R4, R18, R25 ;  /* 0x0000001204197223 */ /* 0x004fc80000000019 */
[----:B---3--:R-:W-:-:S04]  /*0830*/  FFMA R20, R20, R17, R25 ;  /* 0x0000001114147223 */ /* 0x008fc80000000019 */
[----:B----4-:R-:W-:-:S04]  /*0840*/  FFMA R20, R13, R14, R20 ;  /* 0x0000000e0d147223 */ /* 0x010fc80000000014 */
[----:B-----5:R-:W-:-:S07]  /*0850*/  FFMA R25, R11, R8, R20 ;  /* 0x000000080b197223 */ /* 0x020fce0000000014 */
.L_x_3:
[----:B------:R-:W-:Y:S05]  /*0860*/  @!P1 BRA `(.L_x_0) ;  /* 0x0000000000749947 */ /* 0x000fea0003800000 */
[----:B------:R-:W0:Y:S01]  /*0870*/  LDC.64 R16, c[0x0][0x380] ;  /* 0x0000e000ff107b82 */ /* 0x000e220000000a00 */
[----:B------:R-:W-:Y:S02]  /*0880*/  ISETP.NE.AND P0, PT, R24, 0x1, PT ;  /* 0x000000011800780c */ /* 0x000fe40003f05270 */
[----:B------:R-:W-:-:S04]  /*0890*/  LOP3.LUT R4, R2, 0x1, RZ, 0xc0, !PT ;  /* 0x0000000102047812 */ /* 0x000fc800078ec0ff */
[----:B------:R-:W-:Y:S01]  /*08a0*/  ISETP.NE.U32.AND P1, PT, R4, 0x1, PT ;  /* 0x000000010400780c */ /* 0x000fe20003f25070 */
[----:B------:R-:W1:Y:S06]  /*08b0*/  LDC.64 R8, c[0x0][0x388] ;  /* 0x0000e200ff087b82 */ /* 0x000e6c0000000a00 */
[----:B------:R-:W-:Y:S02]  /*08c0*/  @P0 IMAD R15, R3, R2, R7 ;  /* 0x00000002030f0224 */ /* 0x000fe400078e0207 */
[----:B------:R-:W2:Y:S01]  /*08d0*/  LDC.64 R10, c[0x0][0x380] ;  /* 0x0000e000ff0a7b82 */ /* 0x000ea20000000a00 */
[C---:B------:R-:W-:Y:S01]  /*08e0*/  @P0 IMAD R14, R7.reuse, R5, R0 ;  /* 0x00000005070e0224 */ /* 0x040fe200078e0200 */
[----:B------:R-:W-:-:S02]  /*08f0*/  @P0 IADD3 R7, PT, PT, R7, 0x2, RZ ;  /* 0x0000000207070810 */ /* 0x000fc40007ffe0ff */
[C---:B------:R-:W-:Y:S02]  /*0900*/  @P0 IADD3 R21, PT, PT, R15.reuse, 0x1, RZ ;  /* 0x000000010f150810 */ /* 0x040fe40007ffe0ff */
[----:B------:R-:W-:Y:S02]  /*0910*/  @P0 IADD3 R23, PT, PT, R14, R5, RZ ;  /* 0x000000050e170210 */ /* 0x000fe40007ffe0ff */
[----:B------:R-:W3:Y:S01]  /*0920*/  LDC.64 R12, c[0x0][0x388] ;  /* 0x0000e200ff0c7b82 */ /* 0x000ee20000000a00 */
[----:B0-----:R-:W-:-:S04]  /*0930*/  @P0 IMAD.WIDE.U32 R18, R15, 0x4, R16 ;  /* 0x000000040f120825 */ /* 0x001fc800078e0010 */
[----:B------:R-:W-:Y:S01]  /*0940*/  @P0 IMAD.WIDE.U32 R16, R21, 0x4, R16 ;  /* 0x0000000415100825 */ /* 0x000fe200078e0010 */
[----:B------:R-:W4:Y:S03]  /*0950*/  @P0 LDG.E R4, desc[UR6][R18.64] ;  /* 0x0000000612040981 */ /* 0x000f26000c1e1900 */
[----:B-1----:R-:W-:Y:S02]  /*0960*/  @P0 IMAD.WIDE.U32 R14, R14, 0x4, R8 ;  /* 0x000000040e0e0825 */ /* 0x002fe400078e0008 */
[----:B------:R-:W5:Y:S02]  /*0970*/  @P0 LDG.E R17, desc[UR6][R16.64] ;  /* 0x0000000610110981 */ /* 0x000f64000c1e1900 */
[----:B------:R-:W-:Y:S02]  /*0980*/  @!P1 IMAD R21, R3, R2, R7 ;  /* 0x0000000203159224 */ /* 0x000fe400078e0207 */
[----:B------:R-:W-:Y:S01]  /*0990*/  @P0 IMAD.WIDE.U32 R8, R23, 0x4, R8 ;  /* 0x0000000417080825 */ /* 0x000fe200078e0008 */
[----:B------:R-:W4:Y:S03]  /*09a0*/  @P0 LDG.E R14, desc[UR6][R14.64] ;  /* 0x000000060e0e0981 */ /* 0x000f26000c1e1900 */
[----:B------:R-:W-:-:S02]  /*09b0*/  @!P1 IMAD R7, R7, R5, R0 ;  /* 0x0000000507079224 */ /* 0x000fc400078e0200 */
[----:B--2---:R-:W-:Y:S01]  /*09c0*/  @!P1 IMAD.WIDE.U32 R10, R21, 0x4, R10 ;  /* 0x00000004150a9825 */ /* 0x004fe200078e000a */
[----:B------:R-:W5:Y:S03]  /*09d0*/  @P0 LDG.E R8, desc[UR6][R8.64] ;  /* 0x0000000608080981 */ /* 0x000f66000c1e1900 */
[----:B---3--:R-:W-:Y:S02]  /*09e0*/  @!P1 IMAD.WIDE.U32 R12, R7, 0x4, R12 ;  /* 0x00000004070c9825 */ /* 0x008fe400078e000c */
[----:B------:R-:W2:Y:S04]  /*09f0*/  @!P1 LDG.E R10, desc[UR6][R10.64] ;  /* 0x000000060a0a9981 */ /* 0x000ea8000c1e1900 */
[----:B------:R-:W2:Y:S01]  /*0a00*/  @!P1 LDG.E R12, desc[UR6][R12.64] ;  /* 0x000000060c0c9981 */ /* 0x000ea2000c1e1900 */
[----:B----4-:R-:W-:-:S04]  /*0a10*/  @P0 FFMA R4, R4, R14, R25 ;  /* 0x0000000e04040223 */ /* 0x010fc80000000019 */
[----:B-----5:R-:W-:-:S04]  /*0a20*/  @P0 FFMA R25, R17, R8, R4 ;  /* 0x0000000811190223 */ /* 0x020fc80000000004 */
[----:B--2---:R-:W-:-:S07]  /*0a30*/  @!P1 FFMA R25, R10, R12, R25 ;  /* 0x0000000c0a199223 */ /* 0x004fce0000000019 */
.L_x_0:
[----:B------:R-:W0:Y:S01]  /*0a40*/  LDC.64 R6, c[0x0][0x390] ;  /* 0x0000e400ff067b82 */ /* 0x000e220000000a00 */
[----:B------:R-:W-:-:S04]  /*0a50*/  IMAD R3, R3, R5, R0 ;  /* 0x0000000503037224 */ /* 0x000fc800078e0200 */
[----:B0-----:R-:W-:-:S05]  /*0a60*/  IMAD.WIDE.U32 R2, R3, 0x4, R6 ;  /* 0x0000000403027825 */ /* 0x001fca00078e0006 */
[----:B------:R-:W-:Y:S01]  /*0a70*/  STG.E desc[UR6][R2.64], R25 ;  /* 0x0000001902007986 */ /* 0x000fe2000c101906 */
[----:B------:R-:W-:Y:S05]  /*0a80*/  EXIT ;  /* 0x000000000000794d */ /* 0x000fea0003800000 */
.L_x_4:
[----:B------:R-:W-:-:S00]  /*0a90*/  BRA `(.L_x_4) ;  /* 0xfffffffc00fc7947 */ /* 0x000fc0000383ffff */
[----:B------:R-:W-:-:S00]  /*0aa0*/  NOP ;  /* 0x0000000000007918 */ /* 0x000fc00000000000 */
        /* <DEDUP_REMOVED lines=13> */
.L_x_5:


//--------------------- .nv.shared.reserved.0     --------------------------
	.section	.nv.shared.reserved.0,"aw",@nobits
	.weak		__nv_reservedSMEM_offset_0_alias
	.size		__nv_reservedSMEM_offset_0_alias, 0, 64
	.other		__nv_reservedSMEM_offset_0_alias,@"STO_CUDA_RESERVED_SHARED STV_DEFAULT"
__nv_reservedSMEM_offset_0_alias:
	.zero		0
	.zero		64


//--------------------- .nv.constant0._Z19gemm_matmul_naive_kPKfS0_Pfiii --------------------------
	.section	.nv.constant0._Z19gemm_matmul_naive_kPKfS0_Pfiii,"a",@progbits
	.sectionflags	@""
	.align	4
.nv.constant0._Z19gemm_matmul_naive_kPKfS0_Pfiii:
	.zero		932


//--------------------- SYMBOLS --------------------------

	.type		.nv.reservedSmem.offset0,@object
	.size		.nv.reservedSmem.offset0,0x4
